//
// Generated by NVIDIA NVVM Compiler
//
// Compiler Build ID: CL-36424714
// Cuda compilation tools, release 13.0, V13.0.88
// Based on NVVM 20.0.0
//

.version 9.0
.target sm_100
.address_size 64

	// .globl	_Z15globalTransposePhS_ii
.extern .shared .align 16 .b8 sharedMemory[];

.visible .entry _Z15globalTransposePhS_ii(
	.param .u64 .ptr .align 1 _Z15globalTransposePhS_ii_param_0,
	.param .u64 .ptr .align 1 _Z15globalTransposePhS_ii_param_1,
	.param .u32 _Z15globalTransposePhS_ii_param_2,
	.param .u32 _Z15globalTransposePhS_ii_param_3
)
{
	.reg .pred 	%p<2>;
	.reg .b16 	%rs<4>;
	.reg .b32 	%r<9>;
	.reg .b64 	%rd<9>;

	ld.param.u64 	%rd1, [_Z15globalTransposePhS_ii_param_0];
	ld.param.u64 	%rd2, [_Z15globalTransposePhS_ii_param_1];
	ld.param.u32 	%r3, [_Z15globalTransposePhS_ii_param_2];
	ld.param.u32 	%r4, [_Z15globalTransposePhS_ii_param_3];
	mov.u32 	%r5, %ctaid.x;
	mov.u32 	%r6, %ctaid.y;
	mad.lo.s32 	%r7, %r3, %r5, %r6;
	mul.lo.s32 	%r1, %r7, 3;
	mad.lo.s32 	%r2, %r3, %r6, %r5;
	setp.ge.s32 	%p1, %r1, %r4;
	@%p1 bra 	$L__BB0_2;
	cvta.to.global.u64 	%rd3, %rd1;
	cvta.to.global.u64 	%rd4, %rd2;
	mul.lo.s32 	%r8, %r2, 3;
	cvt.s64.s32 	%rd5, %r1;
	add.s64 	%rd6, %rd3, %rd5;
	ld.global.u8 	%rs1, [%rd6];
	cvt.s64.s32 	%rd7, %r8;
	add.s64 	%rd8, %rd4, %rd7;
	st.global.u8 	[%rd8], %rs1;
	ld.global.u8 	%rs2, [%rd6+1];
	st.global.u8 	[%rd8+1], %rs2;
	ld.global.u8 	%rs3, [%rd6+2];
	st.global.u8 	[%rd8+2], %rs3;
$L__BB0_2:
	ret;

}
	// .globl	_Z14tiledTransposePhS_ii
.visible .entry _Z14tiledTransposePhS_ii(
	.param .u64 .ptr .align 1 _Z14tiledTransposePhS_ii_param_0,
	.param .u64 .ptr .align 1 _Z14tiledTransposePhS_ii_param_1,
	.param .u32 _Z14tiledTransposePhS_ii_param_2,
	.param .u32 _Z14tiledTransposePhS_ii_param_3
)
{
	.reg .pred 	%p<8>;
	.reg .b16 	%rs<5>;
	.reg .b32 	%r<23>;
	.reg .b64 	%rd<9>;

	ld.param.u64 	%rd1, [_Z14tiledTransposePhS_ii_param_0];
	ld.param.u64 	%rd2, [_Z14tiledTransposePhS_ii_param_1];
	ld.param.u32 	%r6, [_Z14tiledTransposePhS_ii_param_2];
	ld.param.u32 	%r7, [_Z14tiledTransposePhS_ii_param_3];
	mov.u32 	%r8, %ctaid.y;
	mov.u32 	%r9, %tid.y;
	mad.lo.s32 	%r1, %r8, 10, %r9;
	mov.u32 	%r10, %ctaid.x;
	mov.u32 	%r11, %tid.x;
	mad.lo.s32 	%r2, %r10, 30, %r11;
	mad.lo.s32 	%r3, %r6, %r1, %r2;
	mad.lo.s32 	%r12, %r9, 30, %r11;
	setp.lt.s32 	%p2, %r1, %r7;
	setp.lt.s32 	%p3, %r2, %r6;
	and.pred  	%p1, %p3, %p2;
	mov.u32 	%r13, sharedMemory;
	add.s32 	%r4, %r13, %r12;
	not.pred 	%p4, %p1;
	@%p4 bra 	$L__BB1_2;
	cvta.to.global.u64 	%rd3, %rd1;
	cvt.s64.s32 	%rd4, %r3;
	add.s64 	%rd5, %rd3, %rd4;
	ld.global.u8 	%rs1, [%rd5];
	st.shared.u8 	[%r4], %rs1;
$L__BB1_2:
	bar.sync 	0;
	mul.hi.s32 	%r14, %r2, 1431655766;
	shr.u32 	%r15, %r14, 31;
	add.s32 	%r16, %r14, %r15;
	mul.lo.s32 	%r17, %r6, %r16;
	mad.lo.s32 	%r5, %r1, 3, %r17;
	mul.hi.s32 	%r18, %r3, 1431655766;
	shr.u32 	%r19, %r18, 31;
	add.s32 	%r20, %r18, %r19;
	mul.lo.s32 	%r21, %r20, 3;
	sub.s32 	%r22, %r3, %r21;
	setp.ne.s32 	%p5, %r22, 0;
	or.pred  	%p7, %p4, %p5;
	@%p7 bra 	$L__BB1_4;
	ld.shared.u8 	%rs2, [%r4];
	cvt.s64.s32 	%rd6, %r5;
	cvta.to.global.u64 	%rd7, %rd2;
	add.s64 	%rd8, %rd7, %rd6;
	st.global.u8 	[%rd8], %rs2;
	ld.shared.u8 	%rs3, [%r4+1];
	st.global.u8 	[%rd8+1], %rs3;
	ld.shared.u8 	%rs4, [%r4+2];
	st.global.u8 	[%rd8+2], %rs4;
$L__BB1_4:
	ret;

}


// ===== COMPILED SASS (sm_100) =====

	.target	sm_100

	.elftype	@"ET_EXEC"


//--------------------- .note.nv.tkinfo           --------------------------
	.section	.note.nv.tkinfo,"",@"SHT_NOTE"
	.sectionflags	@"SHF_NOTE_NV_TKINFO"
	.tkinfo
        /*0018*/ 	.word	0x00000002
        /*0030*/ 	.string	""
        /*0030*/ 	.string	"ptxas"
        /*0030*/ 	.string	"Cuda compilation tools, release 13.0, V13.0.88"
        /*0030*/ 	.string	"Build cuda_13.0.r13.0/compiler.36424714_0"
        /*0030*/ 	.string	"-arch sm_100 -m 64 "



//--------------------- .note.nv.cuinfo           --------------------------
	.section	.note.nv.cuinfo,"",@"SHT_NOTE"
	.sectionflags	@"SHF_NOTE_NV_CUINFO"
        /*0018*/ 	.short	0x0002
        /*001a*/ 	.short	0x0064
        /*001c*/ 	.short	0x0082
	.zero		2


//--------------------- .nv.info                  --------------------------
	.section	.nv.info,"",@"SHT_CUDA_INFO"
	.align	4


	//----- nvinfo : EIATTR_REGCOUNT
	.align		4
        /*0000*/ 	.byte	0x04, 0x2f
        /*0002*/ 	.short	(.L_1 - .L_0)
	.align		4
.L_0:
        /*0004*/ 	.word	index@(_Z15globalTransposePhS_ii)
        /*0008*/ 	.word	0x0000000e


	//----- nvinfo : EIATTR_FRAME_SIZE
	.align		4
.L_1:
        /*000c*/ 	.byte	0x04, 0x11
        /*000e*/ 	.short	(.L_3 - .L_2)
	.align		4
.L_2:
        /*0010*/ 	.word	index@(_Z15globalTransposePhS_ii)
        /*0014*/ 	.word	0x00000000


	//----- nvinfo : EIATTR_REGCOUNT
	.align		4
.L_3:
        /*0018*/ 	.byte	0x04, 0x2f
        /*001a*/ 	.short	(.L_5 - .L_4)
	.align		4
.L_4:
        /*001c*/ 	.word	index@(_Z14tiledTransposePhS_ii)
        /*0020*/ 	.word	0x0000000e


	//----- nvinfo : EIATTR_FRAME_SIZE
	.align		4
.L_5:
        /*0024*/ 	.byte	0x04, 0x11
        /*0026*/ 	.short	(.L_7 - .L_6)
	.align		4
.L_6:
        /*0028*/ 	.word	index@(_Z14tiledTransposePhS_ii)
        /*002c*/ 	.word	0x00000000


	//----- nvinfo : EIATTR_MIN_STACK_SIZE
	.align		4
.L_7:
        /*0030*/ 	.byte	0x04, 0x12
        /*0032*/ 	.short	(.L_9 - .L_8)
	.align		4
.L_8:
        /*0034*/ 	.word	index@(_Z14tiledTransposePhS_ii)
        /*0038*/ 	.word	0x00000000


	//----- nvinfo : EIATTR_MIN_STACK_SIZE
	.align		4
.L_9:
        /*003c*/ 	.byte	0x04, 0x12
        /*003e*/ 	.short	(.L_11 - .L_10)
	.align		4
.L_10:
        /*0040*/ 	.word	index@(_Z15globalTransposePhS_ii)
        /*0044*/ 	.word	0x00000000
.L_11:


//--------------------- .nv.compat                --------------------------
	.section	.nv.compat,"",@"SHT_CUDA_COMPAT_INFO"
	.align	4
        /*0000*/ 	.byte	0x02, 0x09, 0x00, 0x00, 0x02, 0x02, 0x01, 0x00, 0x02, 0x05, 0x05, 0x00, 0x03, 0x07, 0x01, 0x01
        /*0010*/ 	.byte	0x02, 0x03, 0x00, 0x00, 0x02, 0x06, 0x01, 0x00, 0x04, 0x0b, 0x08, 0x00, 0x09, 0x00, 0x00, 0x00
        /*0020*/ 	.byte	0x00, 0x00, 0x00, 0x00


//--------------------- .nv.info._Z14tiledTransposePhS_ii --------------------------
	.section	.nv.info._Z14tiledTransposePhS_ii,"",@"SHT_CUDA_INFO"
	.sectionflags	@""
	.align	4


	//----- nvinfo : EIATTR_CUDA_API_VERSION
	.align		4
        /*0000*/ 	.byte	0x04, 0x37
        /*0002*/ 	.short	(.L_13 - .L_12)
.L_12:
        /*0004*/ 	.word	0x00000082


	//----- nvinfo : EIATTR_KPARAM_INFO
	.align		4
.L_13:
        /*0008*/ 	.byte	0x04, 0x17
        /*000a*/ 	.short	(.L_15 - .L_14)
.L_14:
        /*000c*/ 	.word	0x00000000
        /*0010*/ 	.short	0x0003
        /*0012*/ 	.short	0x0014
        /*0014*/ 	.byte	0x00, 0xf0, 0x11, 0x00


	//----- nvinfo : EIATTR_KPARAM_INFO
	.align		4
.L_15:
        /*0018*/ 	.byte	0x04, 0x17
        /*001a*/ 	.short	(.L_17 - .L_16)
.L_16:
        /*001c*/ 	.word	0x00000000
        /*0020*/ 	.short	0x0002
        /*0022*/ 	.short	0x0010
        /*0024*/ 	.byte	0x00, 0xf0, 0x11, 0x00


	//----- nvinfo : EIATTR_KPARAM_INFO
	.align		4
.L_17:
        /*0028*/ 	.byte	0x04, 0x17
        /*002a*/ 	.short	(.L_19 - .L_18)
.L_18:
        /*002c*/ 	.word	0x00000000
        /*0030*/ 	.short	0x0001
        /*0032*/ 	.short	0x0008
        /*0034*/ 	.byte	0x00, 0xf5, 0x21, 0x00


	//----- nvinfo : EIATTR_KPARAM_INFO
	.align		4
.L_19:
        /*0038*/ 	.byte	0x04, 0x17
        /*003a*/ 	.short	(.L_21 - .L_20)
.L_20:
        /*003c*/ 	.word	0x00000000
        /*0040*/ 	.short	0x0000
        /*0042*/ 	.short	0x0000
        /*0044*/ 	.byte	0x00, 0xf5, 0x21, 0x00


	//----- nvinfo : EIATTR_SPARSE_MMA_MASK
	.align		4
.L_21:
        /*0048*/ 	.byte	0x03, 0x50
        /*004a*/ 	.short	0x0000


	//----- nvinfo : EIATTR_MAXREG_COUNT
	.align		4
        /*004c*/ 	.byte	0x03, 0x1b
        /*004e*/ 	.short	0x00ff


	//----- nvinfo : EIATTR_NUM_BARRIERS
	.align		4
        /*0050*/ 	.byte	0x02, 0x4c
        /*0052*/ 	.byte	0x01
	.zero		1


	//----- nvinfo : EIATTR_MERCURY_ISA_VERSION
	.align		4
        /*0054*/ 	.byte	0x03, 0x5f
        /*0056*/ 	.short	0x0101


	//----- nvinfo : EIATTR_VRC_CTA_INIT_COUNT
	.align		4
        /*0058*/ 	.byte	0x02, 0x4a
	.zero		1
	.zero		1


	//----- nvinfo : EIATTR_EXIT_INSTR_OFFSETS
	.align		4
        /*005c*/ 	.byte	0x04, 0x1c
        /*005e*/ 	.short	(.L_23 - .L_22)


	//   ....[0]....
.L_22:
        /*0060*/ 	.word	0x000001d0


	//   ....[1]....
        /*0064*/ 	.word	0x00000280


	//----- nvinfo : EIATTR_CBANK_PARAM_SIZE
	.align		4
.L_23:
        /*0068*/ 	.byte	0x03, 0x19
        /*006a*/ 	.short	0x0018


	//----- nvinfo : EIATTR_PARAM_CBANK
	.align		4
        /*006c*/ 	.byte	0x04, 0x0a
        /*006e*/ 	.short	(.L_25 - .L_24)
	.align		4
.L_24:
        /*0070*/ 	.word	index@(.nv.constant0._Z14tiledTransposePhS_ii)
        /*0074*/ 	.short	0x0380
        /*0076*/ 	.short	0x0018


	//----- nvinfo : EIATTR_SW_WAR
	.align		4
.L_25:
        /*0078*/ 	.byte	0x04, 0x36
        /*007a*/ 	.short	(.L_27 - .L_26)
.L_26:
        /*007c*/ 	.word	0x00000008
.L_27:


//--------------------- .nv.info._Z15globalTransposePhS_ii --------------------------
	.section	.nv.info._Z15globalTransposePhS_ii,"",@"SHT_CUDA_INFO"
	.sectionflags	@""
	.align	4


	//----- nvinfo : EIATTR_CUDA_API_VERSION
	.align		4
        /*0000*/ 	.byte	0x04, 0x37
        /*0002*/ 	.short	(.L_29 - .L_28)
.L_28:
        /*0004*/ 	.word	0x00000082


	//----- nvinfo : EIATTR_KPARAM_INFO
	.align		4
.L_29:
        /*0008*/ 	.byte	0x04, 0x17
        /*000a*/ 	.short	(.L_31 - .L_30)
.L_30:
        /*000c*/ 	.word	0x00000000
        /*0010*/ 	.short	0x0003
        /*0012*/ 	.short	0x0014
        /*0014*/ 	.byte	0x00, 0xf0, 0x11, 0x00


	//----- nvinfo : EIATTR_KPARAM_INFO
	.align		4
.L_31:
        /*0018*/ 	.byte	0x04, 0x17
        /*001a*/ 	.short	(.L_33 - .L_32)
.L_32:
        /*001c*/ 	.word	0x00000000
        /*0020*/ 	.short	0x0002
        /*0022*/ 	.short	0x0010
        /*0024*/ 	.byte	0x00, 0xf0, 0x11, 0x00


	//----- nvinfo : EIATTR_KPARAM_INFO
	.align		4
.L_33:
        /*0028*/ 	.byte	0x04, 0x17
        /*002a*/ 	.short	(.L_35 - .L_34)
.L_34:
        /*002c*/ 	.word	0x00000000
        /*0030*/ 	.short	0x0001
        /*0032*/ 	.short	0x0008
        /*0034*/ 	.byte	0x00, 0xf5, 0x21, 0x00


	//----- nvinfo : EIATTR_KPARAM_INFO
	.align		4
.L_35:
        /*0038*/ 	.byte	0x04, 0x17
        /*003a*/ 	.short	(.L_37 - .L_36)
.L_36:
        /*003c*/ 	.word	0x00000000
        /*0040*/ 	.short	0x0000
        /*0042*/ 	.short	0x0000
        /*0044*/ 	.byte	0x00, 0xf5, 0x21, 0x00


	//----- nvinfo : EIATTR_SPARSE_MMA_MASK
	.align		4
.L_37:
        /*0048*/ 	.byte	0x03, 0x50
        /*004a*/ 	.short	0x0000


	//----- nvinfo : EIATTR_MAXREG_COUNT
	.align		4
        /*004c*/ 	.byte	0x03, 0x1b
        /*004e*/ 	.short	0x00ff


	//----- nvinfo : EIATTR_MERCURY_ISA_VERSION
	.align		4
        /*0050*/ 	.byte	0x03, 0x5f
        /*0052*/ 	.short	0x0101


	//----- nvinfo : EIATTR_VRC_CTA_INIT_COUNT
	.align		4
        /*0054*/ 	.byte	0x02, 0x4a
	.zero		1
	.zero		1


	//----- nvinfo : EIATTR_EXIT_INSTR_OFFSETS
	.align		4
        /*0058*/ 	.byte	0x04, 0x1c
        /*005a*/ 	.short	(.L_39 - .L_38)


	//   ....[0]....
.L_38:
        /*005c*/ 	.word	0x00000080


	//   ....[1]....
        /*0060*/ 	.word	0x00000170


	//----- nvinfo : EIATTR_CBANK_PARAM_SIZE
	.align		4
.L_39:
        /*0064*/ 	.byte	0x03, 0x19
        /*0066*/ 	.short	0x0018


	//----- nvinfo : EIATTR_PARAM_CBANK
	.align		4
        /*0068*/ 	.byte	0x04, 0x0a
        /*006a*/ 	.short	(.L_41 - .L_40)
	.align		4
.L_40:
        /*006c*/ 	.word	index@(.nv.constant0._Z15globalTransposePhS_ii)
        /*0070*/ 	.short	0x0380
        /*0072*/ 	.short	0x0018


	//----- nvinfo : EIATTR_SW_WAR
	.align		4
.L_41:
        /*0074*/ 	.byte	0x04, 0x36
        /*0076*/ 	.short	(.L_43 - .L_42)
.L_42:
        /*0078*/ 	.word	0x00000008
.L_43:


//--------------------- .nv.callgraph             --------------------------
	.section	.nv.callgraph,"",@"SHT_CUDA_CALLGRAPH"
	.align	4
	.sectionentsize	8
	.align		4
        /*0000*/ 	.word	0x00000000
	.align		4
        /*0004*/ 	.word	0xffffffff
	.align		4
        /*0008*/ 	.word	0x00000000
	.align		4
        /*000c*/ 	.word	0xfffffffe
	.align		4
        /*0010*/ 	.word	0x00000000
	.align		4
        /*0014*/ 	.word	0xfffffffd
	.align		4
        /*0018*/ 	.word	0x00000000
	.align		4
        /*001c*/ 	.word	0xfffffffc


//--------------------- .text._Z14tiledTransposePhS_ii --------------------------
	.section	.text._Z14tiledTransposePhS_ii,"ax",@progbits
	.align	128
        .global         _Z14tiledTransposePhS_ii
        .type           _Z14tiledTransposePhS_ii,@function
        .size           _Z14tiledTransposePhS_ii,(.L_x_2 - _Z14tiledTransposePhS_ii)
        .other          _Z14tiledTransposePhS_ii,@"STO_CUDA_ENTRY STV_DEFAULT"
_Z14tiledTransposePhS_ii:
.text._Z14tiledTransposePhS_ii:
[----:B------:R-:W-:Y:S01]  /*0000*/  LDC R1, c[0x0][0x37c] ;  /* 0x0000df00ff017b82 */ /* 0x000fe20000000800 */
[----:B------:R-:W0:Y:S01]  /*0010*/  S2R R0, SR_CTAID.Y ;  /* 0x0000000000007919 */ /* 0x000e220000002600 */
[----:B------:R-:W1:Y:S01]  /*0020*/  LDCU.64 UR8, c[0x0][0x390] ;  /* 0x00007200ff0877ac */ /* 0x000e620008000a00 */
[----:B------:R-:W0:Y:S01]  /*0030*/  S2R R9, SR_TID.Y ;  /* 0x0000000000097919 */ /* 0x000e220000002200 */
[----:B------:R-:W2:Y:S01]  /*0040*/  LDCU.64 UR6, c[0x0][0x358] ;  /* 0x00006b00ff0677ac */ /* 0x000ea20008000a00 */
[----:B------:R-:W3:Y:S01]  /*0050*/  S2R R5, SR_CTAID.X ;  /* 0x0000000000057919 */ /* 0x000ee20000002500 */
[----:B------:R-:W3:Y:S01]  /*0060*/  S2R R8, SR_TID.X ;  /* 0x0000000000087919 */ /* 0x000ee20000002100 */
[----:B0-----:R-:W-:-:S05]  /*0070*/  IMAD R0, R0, 0xa, R9 ;  /* 0x0000000a00007824 */ /* 0x001fca00078e0209 */
[----:B-1----:R-:W-:Y:S01]  /*0080*/  ISETP.GE.AND P0, PT, R0, UR9, PT ;  /* 0x0000000900007c0c */ /* 0x002fe2000bf06270 */
[----:B---3--:R-:W-:-:S04]  /*0090*/  IMAD R5, R5, 0x1e, R8 ;  /* 0x0000001e05057824 */ /* 0x008fc800078e0208 */
[----:B------:R-:W-:Y:S01]  /*00a0*/  IMAD R4, R0, UR8, R5 ;  /* 0x0000000800047c24 */ /* 0x000fe2000f8e0205 */
[----:B------:R-:W-:-:S13]  /*00b0*/  ISETP.LT.AND P0, PT, R5, UR8, !P0 ;  /* 0x0000000805007c0c */ /* 0x000fda000c701270 */
[----:B------:R-:W0:Y:S02]  /*00c0*/  @P0 LDC.64 R2, c[0x0][0x380] ;  /* 0x0000e000ff020b82 */ /* 0x000e240000000a00 */
[----:B0-----:R-:W-:-:S04]  /*00d0*/  @P0 IADD3 R2, P1, PT, R4, R2, RZ ;  /* 0x0000000204020210 */ /* 0x001fc80007f3e0ff */
[----:B------:R-:W-:-:S06]  /*00e0*/  @P0 LEA.HI.X.SX32 R3, R4, R3, 0x1, P1 ;  /* 0x0000000304030211 */ /* 0x000fcc00008f0eff */
[----:B--2---:R-:W2:Y:S01]  /*00f0*/  @P0 LDG.E.U8 R3, desc[UR6][R2.64] ;  /* 0x0000000602030981 */ /* 0x004ea2000c1e1100 */
[----:B------:R-:W0:Y:S01]  /*0100*/  S2UR UR5, SR_CgaCtaId ;  /* 0x00000000000579c3 */ /* 0x000e220000008800 */
[----:B------:R-:W-:Y:S01]  /*0110*/  IMAD.HI R6, R4, 0x55555556, RZ ;  /* 0x5555555604067827 */ /* 0x000fe200078e02ff */
[----:B------:R-:W-:-:S03]  /*0120*/  UMOV UR4, 0x400 ;  /* 0x0000040000047882 */ /* 0x000fc60000000000 */
[----:B------:R-:W-:Y:S01]  /*0130*/  IMAD.HI R5, R5, 0x55555556, RZ ;  /* 0x5555555605057827 */ /* 0x000fe200078e02ff */
[----:B------:R-:W-:-:S04]  /*0140*/  LEA.HI R7, R6, R6, RZ, 0x1 ;  /* 0x0000000606077211 */ /* 0x000fc800078f08ff */
[----:B------:R-:W-:Y:S01]  /*0150*/  LEA.HI R5, R5, R5, RZ, 0x1 ;  /* 0x0000000505057211 */ /* 0x000fe200078f08ff */
[----:B------:R-:W-:Y:S02]  /*0160*/  IMAD R7, R7, -0x3, R4 ;  /* 0xfffffffd07077824 */ /* 0x000fe400078e0204 */
[----:B------:R-:W-:Y:S02]  /*0170*/  IMAD R4, R9, 0x1e, R8 ;  /* 0x0000001e09047824 */ /* 0x000fe400078e0208 */
[----:B------:R-:W-:Y:S01]  /*0180*/  IMAD R5, R5, UR8, RZ ;  /* 0x0000000805057c24 */ /* 0x000fe2000f8e02ff */
[----:B------:R-:W-:Y:S01]  /*0190*/  ISETP.NE.OR P1, PT, R7, RZ, !P0 ;  /* 0x000000ff0700720c */ /* 0x000fe20004725670 */
[----:B0-----:R-:W-:-:S09]  /*01a0*/  ULEA UR4, UR5, UR4, 0x18 ;  /* 0x0000000405047291 */ /* 0x001fd2000f8ec0ff */
[----:B--2---:R0:W-:Y:S01]  /*01b0*/  @P0 STS.U8 [R4+UR4], R3 ;  /* 0x0000000304000988 */ /* 0x0041e20008000004 */
[----:B------:R-:W-:Y:S06]  /*01c0*/  BAR.SYNC.DEFER_BLOCKING 0x0 ;  /* 0x0000000000007b1d */ /* 0x000fec0000010000 */
[----:B------:R-:W-:Y:S05]  /*01d0*/  @P1 EXIT ;  /* 0x000000000000194d */ /* 0x000fea0003800000 */
[----:B------:R-:W1:Y:S01]  /*01e0*/  LDS.U8 R7, [R4+UR4] ;  /* 0x0000000404077984 */ /* 0x000e620008000000 */
[----:B------:R-:W2:Y:S01]  /*01f0*/  LDCU.64 UR8, c[0x0][0x388] ;  /* 0x00007100ff0877ac */ /* 0x000ea20008000a00 */
[----:B------:R-:W-:Y:S02]  /*0200*/  IMAD R5, R0, 0x3, R5 ;  /* 0x0000000300057824 */ /* 0x000fe400078e0205 */
[----:B------:R-:W3:Y:S04]  /*0210*/  LDS.U8 R9, [R4+UR4+0x1] ;  /* 0x0000010404097984 */ /* 0x000ee80008000000 */
[----:B------:R-:W4:Y:S01]  /*0220*/  LDS.U8 R11, [R4+UR4+0x2] ;  /* 0x00000204040b7984 */ /* 0x000f220008000000 */
[----:B--2---:R-:W-:-:S04]  /*0230*/  IADD3 R2, P0, PT, R5, UR8, RZ ;  /* 0x0000000805027c10 */ /* 0x004fc8000ff1e0ff */
[----:B0-----:R-:W-:-:S05]  /*0240*/  LEA.HI.X.SX32 R3, R5, UR9, 0x1, P0 ;  /* 0x0000000905037c11 */ /* 0x001fca00080f0eff */
[----:B-1----:R-:W-:Y:S04]  /*0250*/  STG.E.U8 desc[UR6][R2.64], R7 ;  /* 0x0000000702007986 */ /* 0x002fe8000c101106 */
[----:B---3--:R-:W-:Y:S04]  /*0260*/  STG.E.U8 desc[UR6][R2.64+0x1], R9 ;  /* 0x0000010902007986 */ /* 0x008fe8000c101106 */
[----:B----4-:R-:W-:Y:S01]  /*0270*/  STG.E.U8 desc[UR6][R2.64+0x2], R11 ;  /* 0x0000020b02007986 */ /* 0x010fe2000c101106 */
[----:B------:R-:W-:Y:S05]  /*0280*/  EXIT ;  /* 0x000000000000794d */ /* 0x000fea0003800000 */
.L_x_0:
[----:B------:R-:W-:-:S00]  /*0290*/  BRA `(.L_x_0) ;  /* 0xfffffffc00fc7947 */ /* 0x000fc0000383ffff */
[----:B------:R-:W-:-:S00]  /*02a0*/  NOP ;  /* 0x0000000000007918 */ /* 0x000fc00000000000 */
        /* <DEDUP_REMOVED lines=13> */
.L_x_2:


//--------------------- .text._Z15globalTransposePhS_ii --------------------------
	.section	.text._Z15globalTransposePhS_ii,"ax",@progbits
	.align	128
        .global         _Z15globalTransposePhS_ii
        .type           _Z15globalTransposePhS_ii,@function
        .size           _Z15globalTransposePhS_ii,(.L_x_3 - _Z15globalTransposePhS_ii)
        .other          _Z15globalTransposePhS_ii,@"STO_CUDA_ENTRY STV_DEFAULT"
_Z15globalTransposePhS_ii:
.text._Z15globalTransposePhS_ii:
[----:B------:R-:W-:Y:S01]  /*0000*/  LDC R1, c[0x0][0x37c] ;  /* 0x0000df00ff017b82 */ /* 0x000fe20000000800 */
[----:B------:R-:W0:Y:S07]  /*0010*/  S2R R3, SR_CTAID.Y ;  /* 0x0000000000037919 */ /* 0x000e2e0000002600 */
[----:B------:R-:W0:Y:S08]  /*0020*/  S2UR UR4, SR_CTAID.X ;  /* 0x00000000000479c3 */ /* 0x000e300000002500 */
[----:B------:R-:W0:Y:S02]  /*0030*/  LDC.64 R4, c[0x0][0x390] ;  /* 0x0000e400ff047b82 */ /* 0x000e240000000a00 */
[----:B0-----:R-:W-:-:S02]  /*0040*/  IMAD R0, R4, UR4, R3 ;  /* 0x0000000404007c24 */ /* 0x001fc4000f8e0203 */
[----:B------:R-:W-:Y:S02]  /*0050*/  IMAD R4, R3, R4, UR4 ;  /* 0x0000000403047e24 */ /* 0x000fe4000f8e0204 */
[----:B------:R-:W-:-:S05]  /*0060*/  IMAD R0, R0, 0x3, RZ ;  /* 0x0000000300007824 */ /* 0x000fca00078e02ff */
[----:B------:R-:W-:-:S13]  /*0070*/  ISETP.GE.AND P0, PT, R0, R5, PT ;  /* 0x000000050000720c */ /* 0x000fda0003f06270 */
[----:B------:R-:W-:Y:S05]  /*0080*/  @P0 EXIT ;  /* 0x000000000000094d */ /* 0x000fea0003800000 */
[----:B------:R-:W0:Y:S01]  /*0090*/  LDC.64 R2, c[0x0][0x380] ;  /* 0x0000e000ff027b82 */ /* 0x000e220000000a00 */
[----:B------:R-:W1:Y:S07]  /*00a0*/  LDCU.64 UR4, c[0x0][0x358] ;  /* 0x00006b00ff0477ac */ /* 0x000e6e0008000a00 */
[----:B------:R-:W2:Y:S01]  /*00b0*/  LDC.64 R8, c[0x0][0x388] ;  /* 0x0000e200ff087b82 */ /* 0x000ea20000000a00 */
[----:B0-----:R-:W-:-:S04]  /*00c0*/  IADD3 R2, P0, PT, R0, R2, RZ ;  /* 0x0000000200027210 */ /* 0x001fc80007f1e0ff */
[----:B------:R-:W-:-:S05]  /*00d0*/  LEA.HI.X.SX32 R3, R0, R3, 0x1, P0 ;  /* 0x0000000300037211 */ /* 0x000fca00000f0eff */
[----:B-1----:R-:W3:Y:S01]  /*00e0*/  LDG.E.U8 R7, desc[UR4][R2.64] ;  /* 0x0000000402077981 */ /* 0x002ee2000c1e1100 */
[----:B------:R-:W-:-:S05]  /*00f0*/  IMAD R0, R4, 0x3, RZ ;  /* 0x0000000304007824 */ /* 0x000fca00078e02ff */
[----:B--2---:R-:W-:-:S04]  /*0100*/  IADD3 R4, P0, PT, R0, R8, RZ ;  /* 0x0000000800047210 */ /* 0x004fc80007f1e0ff */
[----:B------:R-:W-:-:S05]  /*0110*/  LEA.HI.X.SX32 R5, R0, R9, 0x1, P0 ;  /* 0x0000000900057211 */ /* 0x000fca00000f0eff */
[----:B---3--:R-:W-:Y:S04]  /*0120*/  STG.E.U8 desc[UR4][R4.64], R7 ;  /* 0x0000000704007986 */ /* 0x008fe8000c101104 */
[----:B------:R-:W2:Y:S04]  /*0130*/  LDG.E.U8 R9, desc[UR4][R2.64+0x1] ;  /* 0x0000010402097981 */ /* 0x000ea8000c1e1100 */
[----:B--2---:R-:W-:Y:S04]  /*0140*/  STG.E.U8 desc[UR4][R4.64+0x1], R9 ;  /* 0x0000010904007986 */ /* 0x004fe8000c101104 */
[----:B------:R-:W2:Y:S04]  /*0150*/  LDG.E.U8 R11, desc[UR4][R2.64+0x2] ;  /* 0x00000204020b7981 */ /* 0x000ea8000c1e1100 */
[----:B--2---:R-:W-:Y:S01]  /*0160*/  STG.E.U8 desc[UR4][R4.64+0x2], R11 ;  /* 0x0000020b04007986 */ /* 0x004fe2000c101104 */
[----:B------:R-:W-:Y:S05]  /*0170*/  EXIT ;  /* 0x000000000000794d */ /* 0x000fea0003800000 */
.L_x_1:
        /* <DEDUP_REMOVED lines=16> */
.L_x_3:


//--------------------- .nv.shared._Z14tiledTransposePhS_ii --------------------------
	.section	.nv.shared._Z14tiledTransposePhS_ii,"aw",@nobits
	.sectionflags	@""
	.align	16
	.zero		1024


//--------------------- .nv.shared.reserved.0     --------------------------
	.section	.nv.shared.reserved.0,"aw",@nobits
	.weak		__nv_reservedSMEM_offset_0_alias
	.size		__nv_reservedSMEM_offset_0_alias, 0, 64
	.other		__nv_reservedSMEM_offset_0_alias,@"STO_CUDA_RESERVED_SHARED STV_DEFAULT"
__nv_reservedSMEM_offset_0_alias:
	.zero		0
	.zero		64


//--------------------- .nv.shared._Z15globalTransposePhS_ii --------------------------
	.section	.nv.shared._Z15globalTransposePhS_ii,"aw",@nobits
	.sectionflags	@""
	.align	16
	.zero		1024


//--------------------- .nv.constant0._Z14tiledTransposePhS_ii --------------------------
	.section	.nv.constant0._Z14tiledTransposePhS_ii,"a",@progbits
	.sectionflags	@""
	.align	4
.nv.constant0._Z14tiledTransposePhS_ii:
	.zero		920


//--------------------- .nv.constant0._Z15globalTransposePhS_ii --------------------------
	.section	.nv.constant0._Z15globalTransposePhS_ii,"a",@progbits
	.sectionflags	@""
	.align	4
.nv.constant0._Z15globalTransposePhS_ii:
	.zero		920


//--------------------- SYMBOLS --------------------------

	.type		.nv.reservedSmem.offset0,@object
	.size		.nv.reservedSmem.offset0,0x4
	.type		.nv.reservedSmem.cap,@object
	.size		.nv.reservedSmem.cap,0x4
